//
// Generated by NVIDIA NVVM Compiler
//
// Compiler Build ID: CL-36424714
// Cuda compilation tools, release 13.0, V13.0.88
// Based on NVVM 20.0.0
//

.version 9.0
.target sm_100
.address_size 64

	// .globl	_Z18diag_matmul_kernelPKfS0_Pfii

.visible .entry _Z18diag_matmul_kernelPKfS0_Pfii(
	.param .u64 .ptr .align 1 _Z18diag_matmul_kernelPKfS0_Pfii_param_0,
	.param .u64 .ptr .align 1 _Z18diag_matmul_kernelPKfS0_Pfii_param_1,
	.param .u64 .ptr .align 1 _Z18diag_matmul_kernelPKfS0_Pfii_param_2,
	.param .u32 _Z18diag_matmul_kernelPKfS0_Pfii_param_3,
	.param .u32 _Z18diag_matmul_kernelPKfS0_Pfii_param_4
)
{
	.reg .pred 	%p<4>;
	.reg .b32 	%r<12>;
	.reg .b32 	%f<4>;
	.reg .b64 	%rd<12>;

	ld.param.u64 	%rd1, [_Z18diag_matmul_kernelPKfS0_Pfii_param_0];
	ld.param.u64 	%rd2, [_Z18diag_matmul_kernelPKfS0_Pfii_param_1];
	ld.param.u64 	%rd3, [_Z18diag_matmul_kernelPKfS0_Pfii_param_2];
	ld.param.u32 	%r4, [_Z18diag_matmul_kernelPKfS0_Pfii_param_3];
	ld.param.u32 	%r3, [_Z18diag_matmul_kernelPKfS0_Pfii_param_4];
	mov.u32 	%r5, %ctaid.y;
	mov.u32 	%r6, %ntid.y;
	mov.u32 	%r7, %tid.y;
	mad.lo.s32 	%r1, %r5, %r6, %r7;
	mov.u32 	%r8, %ctaid.x;
	mov.u32 	%r9, %ntid.x;
	mov.u32 	%r10, %tid.x;
	mad.lo.s32 	%r2, %r8, %r9, %r10;
	setp.ge.s32 	%p1, %r1, %r4;
	setp.ge.s32 	%p2, %r2, %r3;
	or.pred  	%p3, %p1, %p2;
	@%p3 bra 	$L__BB0_2;
	cvta.to.global.u64 	%rd4, %rd1;
	cvta.to.global.u64 	%rd5, %rd2;
	cvta.to.global.u64 	%rd6, %rd3;
	mul.wide.u32 	%rd7, %r1, 4;
	add.s64 	%rd8, %rd4, %rd7;
	ld.global.f32 	%f1, [%rd8];
	mad.lo.s32 	%r11, %r3, %r1, %r2;
	mul.wide.s32 	%rd9, %r11, 4;
	add.s64 	%rd10, %rd5, %rd9;
	ld.global.f32 	%f2, [%rd10];
	mul.f32 	%f3, %f1, %f2;
	add.s64 	%rd11, %rd6, %rd9;
	st.global.f32 	[%rd11], %f3;
$L__BB0_2:
	ret;

}


// ===== COMPILED SASS (sm_100) =====

	.target	sm_100

	.elftype	@"ET_EXEC"


//--------------------- .note.nv.tkinfo           --------------------------
	.section	.note.nv.tkinfo,"",@"SHT_NOTE"
	.sectionflags	@"SHF_NOTE_NV_TKINFO"
	.tkinfo
        /*0018*/ 	.word	0x00000002
        /*0030*/ 	.string	""
        /*0030*/ 	.string	"ptxas"
        /*0030*/ 	.string	"Cuda compilation tools, release 13.0, V13.0.88"
        /*0030*/ 	.string	"Build cuda_13.0.r13.0/compiler.36424714_0"
        /*0030*/ 	.string	"-arch sm_100 -m 64 "



//--------------------- .note.nv.cuinfo           --------------------------
	.section	.note.nv.cuinfo,"",@"SHT_NOTE"
	.sectionflags	@"SHF_NOTE_NV_CUINFO"
        /*0018*/ 	.short	0x0002
        /*001a*/ 	.short	0x0064
        /*001c*/ 	.short	0x0082
	.zero		2


//--------------------- .nv.info                  --------------------------
	.section	.nv.info,"",@"SHT_CUDA_INFO"
	.align	4


	//----- nvinfo : EIATTR_REGCOUNT
	.align		4
        /*0000*/ 	.byte	0x04, 0x2f
        /*0002*/ 	.short	(.L_1 - .L_0)
	.align		4
.L_0:
        /*0004*/ 	.word	index@(_Z18diag_matmul_kernelPKfS0_Pfii)
        /*0008*/ 	.word	0x0000000c


	//----- nvinfo : EIATTR_FRAME_SIZE
	.align		4
.L_1:
        /*000c*/ 	.byte	0x04, 0x11
        /*000e*/ 	.short	(.L_3 - .L_2)
	.align		4
.L_2:
        /*0010*/ 	.word	index@(_Z18diag_matmul_kernelPKfS0_Pfii)
        /*0014*/ 	.word	0x00000000


	//----- nvinfo : EIATTR_MIN_STACK_SIZE
	.align		4
.L_3:
        /*0018*/ 	.byte	0x04, 0x12
        /*001a*/ 	.short	(.L_5 - .L_4)
	.align		4
.L_4:
        /*001c*/ 	.word	index@(_Z18diag_matmul_kernelPKfS0_Pfii)
        /*0020*/ 	.word	0x00000000
.L_5:


//--------------------- .nv.compat                --------------------------
	.section	.nv.compat,"",@"SHT_CUDA_COMPAT_INFO"
	.align	4
        /*0000*/ 	.byte	0x02, 0x09, 0x00, 0x00, 0x02, 0x02, 0x01, 0x00, 0x02, 0x05, 0x05, 0x00, 0x03, 0x07, 0x01, 0x01
        /*0010*/ 	.byte	0x02, 0x03, 0x00, 0x00, 0x02, 0x06, 0x01, 0x00, 0x04, 0x0b, 0x08, 0x00, 0x09, 0x00, 0x00, 0x00
        /*0020*/ 	.byte	0x00, 0x00, 0x00, 0x00


//--------------------- .nv.info._Z18diag_matmul_kernelPKfS0_Pfii --------------------------
	.section	.nv.info._Z18diag_matmul_kernelPKfS0_Pfii,"",@"SHT_CUDA_INFO"
	.sectionflags	@""
	.align	4


	//----- nvinfo : EIATTR_CUDA_API_VERSION
	.align		4
        /*0000*/ 	.byte	0x04, 0x37
        /*0002*/ 	.short	(.L_7 - .L_6)
.L_6:
        /*0004*/ 	.word	0x00000082


	//----- nvinfo : EIATTR_KPARAM_INFO
	.align		4
.L_7:
        /*0008*/ 	.byte	0x04, 0x17
        /*000a*/ 	.short	(.L_9 - .L_8)
.L_8:
        /*000c*/ 	.word	0x00000000
        /*0010*/ 	.short	0x0004
        /*0012*/ 	.short	0x001c
        /*0014*/ 	.byte	0x00, 0xf0, 0x11, 0x00


	//----- nvinfo : EIATTR_KPARAM_INFO
	.align		4
.L_9:
        /*0018*/ 	.byte	0x04, 0x17
        /*001a*/ 	.short	(.L_11 - .L_10)
.L_10:
        /*001c*/ 	.word	0x00000000
        /*0020*/ 	.short	0x0003
        /*0022*/ 	.short	0x0018
        /*0024*/ 	.byte	0x00, 0xf0, 0x11, 0x00


	//----- nvinfo : EIATTR_KPARAM_INFO
	.align		4
.L_11:
        /*0028*/ 	.byte	0x04, 0x17
        /*002a*/ 	.short	(.L_13 - .L_12)
.L_12:
        /*002c*/ 	.word	0x00000000
        /*0030*/ 	.short	0x0002
        /*0032*/ 	.short	0x0010
        /*0034*/ 	.byte	0x00, 0xf5, 0x21, 0x00


	//----- nvinfo : EIATTR_KPARAM_INFO
	.align		4
.L_13:
        /*0038*/ 	.byte	0x04, 0x17
        /*003a*/ 	.short	(.L_15 - .L_14)
.L_14:
        /*003c*/ 	.word	0x00000000
        /*0040*/ 	.short	0x0001
        /*0042*/ 	.short	0x0008
        /*0044*/ 	.byte	0x00, 0xf5, 0x21, 0x00


	//----- nvinfo : EIATTR_KPARAM_INFO
	.align		4
.L_15:
        /*0048*/ 	.byte	0x04, 0x17
        /*004a*/ 	.short	(.L_17 - .L_16)
.L_16:
        /*004c*/ 	.word	0x00000000
        /*0050*/ 	.short	0x0000
        /*0052*/ 	.short	0x0000
        /*0054*/ 	.byte	0x00, 0xf5, 0x21, 0x00


	//----- nvinfo : EIATTR_SPARSE_MMA_MASK
	.align		4
.L_17:
        /*0058*/ 	.byte	0x03, 0x50
        /*005a*/ 	.short	0x0000


	//----- nvinfo : EIATTR_MAXREG_COUNT
	.align		4
        /*005c*/ 	.byte	0x03, 0x1b
        /*005e*/ 	.short	0x00ff


	//----- nvinfo : EIATTR_MERCURY_ISA_VERSION
	.align		4
        /*0060*/ 	.byte	0x03, 0x5f
        /*0062*/ 	.short	0x0101


	//----- nvinfo : EIATTR_VRC_CTA_INIT_COUNT
	.align		4
        /*0064*/ 	.byte	0x02, 0x4a
	.zero		1
	.zero		1


	//----- nvinfo : EIATTR_EXIT_INSTR_OFFSETS
	.align		4
        /*0068*/ 	.byte	0x04, 0x1c
        /*006a*/ 	.short	(.L_19 - .L_18)


	//   ....[0]....
.L_18:
        /*006c*/ 	.word	0x000000c0


	//   ....[1]....
        /*0070*/ 	.word	0x00000190


	//----- nvinfo : EIATTR_CBANK_PARAM_SIZE
	.align		4
.L_19:
        /*0074*/ 	.byte	0x03, 0x19
        /*0076*/ 	.short	0x0020


	//----- nvinfo : EIATTR_PARAM_CBANK
	.align		4
        /*0078*/ 	.byte	0x04, 0x0a
        /*007a*/ 	.short	(.L_21 - .L_20)
	.align		4
.L_20:
        /*007c*/ 	.word	index@(.nv.constant0._Z18diag_matmul_kernelPKfS0_Pfii)
        /*0080*/ 	.short	0x0380
        /*0082*/ 	.short	0x0020


	//----- nvinfo : EIATTR_SW_WAR
	.align		4
.L_21:
        /*0084*/ 	.byte	0x04, 0x36
        /*0086*/ 	.short	(.L_23 - .L_22)
.L_22:
        /*0088*/ 	.word	0x00000008
.L_23:


//--------------------- .nv.callgraph             --------------------------
	.section	.nv.callgraph,"",@"SHT_CUDA_CALLGRAPH"
	.align	4
	.sectionentsize	8
	.align		4
        /*0000*/ 	.word	0x00000000
	.align		4
        /*0004*/ 	.word	0xffffffff
	.align		4
        /*0008*/ 	.word	0x00000000
	.align		4
        /*000c*/ 	.word	0xfffffffe
	.align		4
        /*0010*/ 	.word	0x00000000
	.align		4
        /*0014*/ 	.word	0xfffffffd
	.align		4
        /*0018*/ 	.word	0x00000000
	.align		4
        /*001c*/ 	.word	0xfffffffc


//--------------------- .text._Z18diag_matmul_kernelPKfS0_Pfii --------------------------
	.section	.text._Z18diag_matmul_kernelPKfS0_Pfii,"ax",@progbits
	.align	128
        .global         _Z18diag_matmul_kernelPKfS0_Pfii
        .type           _Z18diag_matmul_kernelPKfS0_Pfii,@function
        .size           _Z18diag_matmul_kernelPKfS0_Pfii,(.L_x_1 - _Z18diag_matmul_kernelPKfS0_Pfii)
        .other          _Z18diag_matmul_kernelPKfS0_Pfii,@"STO_CUDA_ENTRY STV_DEFAULT"
_Z18diag_matmul_kernelPKfS0_Pfii:
.text._Z18diag_matmul_kernelPKfS0_Pfii:
[----:B------:R-:W-:Y:S01]  /*0000*/  LDC R1, c[0x0][0x37c] ;  /* 0x0000df00ff017b82 */ /* 0x000fe20000000800 */
[----:B------:R-:W0:Y:S07]  /*0010*/  S2R R3, SR_TID.X ;  /* 0x0000000000037919 */ /* 0x000e2e0000002100 */
[----:B------:R-:W1:Y:S01]  /*0020*/  LDC R7, c[0x0][0x364] ;  /* 0x0000d900ff077b82 */ /* 0x000e620000000800 */
[----:B------:R-:W2:Y:S01]  /*0030*/  LDCU.64 UR6, c[0x0][0x398] ;  /* 0x00007300ff0677ac */ /* 0x000ea20008000a00 */
[----:B------:R-:W1:Y:S06]  /*0040*/  S2R R2, SR_TID.Y ;  /* 0x0000000000027919 */ /* 0x000e6c0000002200 */
[----:B------:R-:W0:Y:S08]  /*0050*/  S2UR UR5, SR_CTAID.X ;  /* 0x00000000000579c3 */ /* 0x000e300000002500 */
[----:B------:R-:W0:Y:S08]  /*0060*/  LDC R0, c[0x0][0x360] ;  /* 0x0000d800ff007b82 */ /* 0x000e300000000800 */
[----:B------:R-:W1:Y:S01]  /*0070*/  S2UR UR4, SR_CTAID.Y ;  /* 0x00000000000479c3 */ /* 0x000e620000002600 */
[----:B0-----:R-:W-:-:S05]  /*0080*/  IMAD R0, R0, UR5, R3 ;  /* 0x0000000500007c24 */ /* 0x001fca000f8e0203 */
[----:B--2---:R-:W-:Y:S01]  /*0090*/  ISETP.GE.AND P0, PT, R0, UR7, PT ;  /* 0x0000000700007c0c */ /* 0x004fe2000bf06270 */
[----:B-1----:R-:W-:-:S05]  /*00a0*/  IMAD R7, R7, UR4, R2 ;  /* 0x0000000407077c24 */ /* 0x002fca000f8e0202 */
[----:B------:R-:W-:-:S13]  /*00b0*/  ISETP.GE.OR P0, PT, R7, UR6, P0 ;  /* 0x0000000607007c0c */ /* 0x000fda0008706670 */
[----:B------:R-:W-:Y:S05]  /*00c0*/  @P0 EXIT ;  /* 0x000000000000094d */ /* 0x000fea0003800000 */
[----:B------:R-:W0:Y:S01]  /*00d0*/  LDC.64 R2, c[0x0][0x380] ;  /* 0x0000e000ff027b82 */ /* 0x000e220000000a00 */
[----:B------:R-:W1:Y:S01]  /*00e0*/  LDCU.64 UR4, c[0x0][0x358] ;  /* 0x00006b00ff0477ac */ /* 0x000e620008000a00 */
[----:B------:R-:W-:-:S06]  /*00f0*/  IMAD R9, R7, UR7, R0 ;  /* 0x0000000707097c24 */ /* 0x000fcc000f8e0200 */
[----:B------:R-:W2:Y:S01]  /*0100*/  LDC.64 R4, c[0x0][0x388] ;  /* 0x0000e200ff047b82 */ /* 0x000ea20000000a00 */
[----:B0-----:R-:W-:-:S07]  /*0110*/  IMAD.WIDE.U32 R2, R7, 0x4, R2 ;  /* 0x0000000407027825 */ /* 0x001fce00078e0002 */
[----:B------:R-:W0:Y:S01]  /*0120*/  LDC.64 R6, c[0x0][0x390] ;  /* 0x0000e400ff067b82 */ /* 0x000e220000000a00 */
[----:B-1----:R-:W3:Y:S01]  /*0130*/  LDG.E R2, desc[UR4][R2.64] ;  /* 0x0000000402027981 */ /* 0x002ee2000c1e1900 */
[----:B--2---:R-:W-:-:S06]  /*0140*/  IMAD.WIDE R4, R9, 0x4, R4 ;  /* 0x0000000409047825 */ /* 0x004fcc00078e0204 */
[----:B------:R-:W3:Y:S01]  /*0150*/  LDG.E R5, desc[UR4][R4.64] ;  /* 0x0000000404057981 */ /* 0x000ee2000c1e1900 */
[----:B0-----:R-:W-:-:S04]  /*0160*/  IMAD.WIDE R6, R9, 0x4, R6 ;  /* 0x0000000409067825 */ /* 0x001fc800078e0206 */
[----:B---3--:R-:W-:-:S05]  /*0170*/  FMUL R9, R2, R5 ;  /* 0x0000000502097220 */ /* 0x008fca0000400000 */
[----:B------:R-:W-:Y:S01]  /*0180*/  STG.E desc[UR4][R6.64], R9 ;  /* 0x0000000906007986 */ /* 0x000fe2000c101904 */
[----:B------:R-:W-:Y:S05]  /*0190*/  EXIT ;  /* 0x000000000000794d */ /* 0x000fea0003800000 */
.L_x_0:
[----:B------:R-:W-:-:S00]  /*01a0*/  BRA `(.L_x_0) ;  /* 0xfffffffc00fc7947 */ /* 0x000fc0000383ffff */
[----:B------:R-:W-:-:S00]  /*01b0*/  NOP ;  /* 0x0000000000007918 */ /* 0x000fc00000000000 */
        /* <DEDUP_REMOVED lines=12> */
.L_x_1:


//--------------------- .nv.shared.reserved.0     --------------------------
	.section	.nv.shared.reserved.0,"aw",@nobits
	.weak		__nv_reservedSMEM_offset_0_alias
	.size		__nv_reservedSMEM_offset_0_alias, 0, 64
	.other		__nv_reservedSMEM_offset_0_alias,@"STO_CUDA_RESERVED_SHARED STV_DEFAULT"
__nv_reservedSMEM_offset_0_alias:
	.zero		0
	.zero		64


//--------------------- .nv.constant0._Z18diag_matmul_kernelPKfS0_Pfii --------------------------
	.section	.nv.constant0._Z18diag_matmul_kernelPKfS0_Pfii,"a",@progbits
	.sectionflags	@""
	.align	4
.nv.constant0._Z18diag_matmul_kernelPKfS0_Pfii:
	.zero		928


//--------------------- SYMBOLS --------------------------

	.type		.nv.reservedSmem.offset0,@object
	.size		.nv.reservedSmem.offset0,0x4
